	.headerflags	@"EF_CUDA_TEXMODE_UNIFIED EF_CUDA_64BIT_ADDRESS EF_CUDA_ACCELERATORS EF_CUDA_SM90 EF_CUDA_VIRTUAL_SM(EF_CUDA_SM90)"
	.elftype	@"ET_EXEC"


//--------------------- .nv.info                  --------------------------
	.section	.nv.info,"",@"SHT_CUDA_INFO"
	.align	4


	//----- nvinfo : EIATTR_REGCOUNT
	.align		4
        /*0000*/ 	.byte	0x04, 0x2f
        /*0002*/ 	.short	(.L_1 - .L_0)
	.align		4
.L_0:
        /*0004*/ 	.word	index@(triton_poi_fused_div_sub_0)
        /*0008*/ 	.word	0x00000028


	//----- nvinfo : EIATTR_MIN_STACK_SIZE
	.align		4
.L_1:
        /*000c*/ 	.byte	0x04, 0x12
        /*000e*/ 	.short	(.L_3 - .L_2)
	.align		4
.L_2:
        /*0010*/ 	.word	index@(triton_poi_fused_div_sub_0)
        /*0014*/ 	.word	0x00000000


	//----- nvinfo : EIATTR_FRAME_SIZE
	.align		4
.L_3:
        /*0018*/ 	.byte	0x04, 0x11
        /*001a*/ 	.short	(.L_5 - .L_4)
	.align		4
.L_4:
        /*001c*/ 	.word	index@(triton_poi_fused_div_sub_0)
        /*0020*/ 	.word	0x00000000


	//----- nvinfo : EIATTR_MIN_STACK_SIZE
	.align		4
.L_5:
        /*0024*/ 	.byte	0x04, 0x12
        /*0026*/ 	.short	(.L_7 - .L_6)
	.align		4
.L_6:
        /*0028*/ 	.word	index@(triton_poi_fused_div_sub_0)
        /*002c*/ 	.word	0x00000000
.L_7:


//--------------------- .nv.info.triton_poi_fused_div_sub_0 --------------------------
	.section	.nv.info.triton_poi_fused_div_sub_0,"",@"SHT_CUDA_INFO"
	.sectionflags	@""
	.align	4


	//----- nvinfo : EIATTR_CUDA_API_VERSION
	.align		4
        /*0000*/ 	.byte	0x04, 0x37
        /*0002*/ 	.short	(.L_9 - .L_8)
.L_8:
        /*0004*/ 	.word	0x0000007c


	//----- nvinfo : EIATTR_KPARAM_INFO
	.align		4
.L_9:
        /*0008*/ 	.byte	0x04, 0x17
        /*000a*/ 	.short	(.L_11 - .L_10)
.L_10:
        /*000c*/ 	.word	0x00000000
        /*0010*/ 	.short	0x0007
        /*0012*/ 	.short	0x0034
        /*0014*/ 	.byte	0x00, 0xf0, 0x11, 0x00


	//----- nvinfo : EIATTR_KPARAM_INFO
	.align		4
.L_11:
        /*0018*/ 	.byte	0x04, 0x17
        /*001a*/ 	.short	(.L_13 - .L_12)
.L_12:
        /*001c*/ 	.word	0x00000000
        /*0020*/ 	.short	0x0006
        /*0022*/ 	.short	0x0030
        /*0024*/ 	.byte	0x00, 0xf0, 0x11, 0x00


	//----- nvinfo : EIATTR_KPARAM_INFO
	.align		4
.L_13:
        /*0028*/ 	.byte	0x04, 0x17
        /*002a*/ 	.short	(.L_15 - .L_14)
.L_14:
        /*002c*/ 	.word	0x00000000
        /*0030*/ 	.short	0x0005
        /*0032*/ 	.short	0x0028
        /*0034*/ 	.byte	0x00, 0xf4, 0x21, 0x00


	//----- nvinfo : EIATTR_KPARAM_INFO
	.align		4
.L_15:
        /*0038*/ 	.byte	0x04, 0x17
        /*003a*/ 	.short	(.L_17 - .L_16)
.L_16:
        /*003c*/ 	.word	0x00000000
        /*0040*/ 	.short	0x0004
        /*0042*/ 	.short	0x0020
        /*0044*/ 	.byte	0x00, 0xf4, 0x21, 0x00


	//----- nvinfo : EIATTR_KPARAM_INFO
	.align		4
.L_17:
        /*0048*/ 	.byte	0x04, 0x17
        /*004a*/ 	.short	(.L_19 - .L_18)
.L_18:
        /*004c*/ 	.word	0x00000000
        /*0050*/ 	.short	0x0003
        /*0052*/ 	.short	0x0018
        /*0054*/ 	.byte	0x00, 0xf4, 0x21, 0x00


	//----- nvinfo : EIATTR_KPARAM_INFO
	.align		4
.L_19:
        /*0058*/ 	.byte	0x04, 0x17
        /*005a*/ 	.short	(.L_21 - .L_20)
.L_20:
        /*005c*/ 	.word	0x00000000
        /*0060*/ 	.short	0x0002
        /*0062*/ 	.short	0x0010
        /*0064*/ 	.byte	0x00, 0xf4, 0x21, 0x00


	//----- nvinfo : EIATTR_KPARAM_INFO
	.align		4
.L_21:
        /*0068*/ 	.byte	0x04, 0x17
        /*006a*/ 	.short	(.L_23 - .L_22)
.L_22:
        /*006c*/ 	.word	0x00000000
        /*0070*/ 	.short	0x0001
        /*0072*/ 	.short	0x0008
        /*0074*/ 	.byte	0x00, 0xf4, 0x21, 0x00


	//----- nvinfo : EIATTR_KPARAM_INFO
	.align		4
.L_23:
        /*0078*/ 	.byte	0x04, 0x17
        /*007a*/ 	.short	(.L_25 - .L_24)
.L_24:
        /*007c*/ 	.word	0x00000000
        /*0080*/ 	.short	0x0000
        /*0082*/ 	.short	0x0000
        /*0084*/ 	.byte	0x00, 0xf4, 0x21, 0x00


	//----- nvinfo : EIATTR_SPARSE_MMA_MASK
	.align		4
.L_25:
        /*0088*/ 	.byte	0x03, 0x50
        /*008a*/ 	.short	0x0000


	//----- nvinfo : EIATTR_MAXREG_COUNT
	.align		4
        /*008c*/ 	.byte	0x03, 0x1b
        /*008e*/ 	.short	0x00ff


	//----- nvinfo : EIATTR_EXIT_INSTR_OFFSETS
	.align		4
        /*0090*/ 	.byte	0x04, 0x1c
        /*0092*/ 	.short	(.L_27 - .L_26)


	//   ....[0]....
.L_26:
        /*0094*/ 	.word	0x00001210


	//   ....[1]....
        /*0098*/ 	.word	0x00001250


	//----- nvinfo : EIATTR_REQNTID
	.align		4
.L_27:
        /*009c*/ 	.byte	0x04, 0x10
        /*009e*/ 	.short	(.L_29 - .L_28)
.L_28:
        /*00a0*/ 	.word	0x00000080
        /*00a4*/ 	.word	0x00000001
        /*00a8*/ 	.word	0x00000001


	//----- nvinfo : EIATTR_CBANK_PARAM_SIZE
	.align		4
.L_29:
        /*00ac*/ 	.byte	0x03, 0x19
        /*00ae*/ 	.short	0x0038


	//----- nvinfo : EIATTR_PARAM_CBANK
	.align		4
        /*00b0*/ 	.byte	0x04, 0x0a
        /*00b2*/ 	.short	(.L_31 - .L_30)
	.align		4
.L_30:
        /*00b4*/ 	.word	index@(.nv.constant0.triton_poi_fused_div_sub_0)
        /*00b8*/ 	.short	0x0210
        /*00ba*/ 	.short	0x0038


	//----- nvinfo : EIATTR_SW_WAR
	.align		4
.L_31:
        /*00bc*/ 	.byte	0x04, 0x36
        /*00be*/ 	.short	(.L_33 - .L_32)
.L_32:
        /*00c0*/ 	.word	0x00000008
.L_33:


//--------------------- .nv.callgraph             --------------------------
	.section	.nv.callgraph,"",@"SHT_CUDA_CALLGRAPH"
	.align	4
	.sectionentsize	8
	.align		4
        /*0000*/ 	.word	0x00000000
	.align		4
        /*0004*/ 	.word	0xffffffff
	.align		4
        /*0008*/ 	.word	0x00000000
	.align		4
        /*000c*/ 	.word	0xfffffffe
	.align		4
        /*0010*/ 	.word	0x00000000
	.align		4
        /*0014*/ 	.word	0xfffffffd
	.align		4
        /*0018*/ 	.word	0x00000000
	.align		4
        /*001c*/ 	.word	0xfffffffc


//--------------------- .text.triton_poi_fused_div_sub_0 --------------------------
	.section	.text.triton_poi_fused_div_sub_0,"ax",@progbits
	.sectionflags	@"SHF_BARRIERS=1"
	.align	128
        .global         triton_poi_fused_div_sub_0
        .type           triton_poi_fused_div_sub_0,@function
        .size           triton_poi_fused_div_sub_0,(.L_x_1 - triton_poi_fused_div_sub_0)
        .other          triton_poi_fused_div_sub_0,@"STO_CUDA_ENTRY STV_DEFAULT"
triton_poi_fused_div_sub_0:
.text.triton_poi_fused_div_sub_0:
[----:B------:R-:W0:Y:S01]  /*0000*/  LDC R1, c[0x0][0x28] ;  /* 0x00000a00ff017b82 */ /* 0x000e220000000800 */
[----:B------:R-:W1:Y:S07]  /*0010*/  S2R R0, SR_TID.X ;  /* 0x0000000000007919 */ /* 0x000e6e0000002100 */
[----:B------:R-:W2:Y:S01]  /*0020*/  S2UR UR4, SR_CTAID.Y ;  /* 0x00000000000479c3 */ /* 0x000ea20000002600 */
[----:B------:R-:W-:Y:S01]  /*0030*/  HFMA2.MMA R24, -RZ, RZ, 0, 0 ;  /* 0x00000000ff187435 */ /* 0x000fe200000001ff */
[----:B------:R-:W-:Y:S01]  /*0040*/  ULDC.64 UR8, c[0x0][0x208] ;  /* 0x0000820000087ab9 */ /* 0x000fe20000000a00 */
[----:B------:R-:W3:Y:S05]  /*0050*/  S2R R25, SR_CTAID.X ;  /* 0x0000000000197919 */ /* 0x000eea0000002500 */
[----:B------:R-:W4:Y:S08]  /*0060*/  LDC.64 R8, c[0x0][0x220] ;  /* 0x00008800ff087b82 */ /* 0x000f300000000a00 */
[----:B------:R-:W5:Y:S01]  /*0070*/  LDC.64 R6, c[0x0][0x218] ;  /* 0x00008600ff067b82 */ /* 0x000f620000000a00 */
[----:B--2---:R-:W-:Y:S01]  /*0080*/  USHF.L.U32 UR4, UR4, 0x4, URZ ;  /* 0x0000000404047899 */ /* 0x004fe2000800063f */
[----:B-1----:R-:W-:-:S04]  /*0090*/  SHF.R.U32.HI R2, RZ, 0x4, R0 ;  /* 0x00000004ff027819 */ /* 0x002fc80000011600 */
[----:B------:R-:W-:-:S04]  /*00a0*/  SGXT.U32 R2, R2, 0x3 ;  /* 0x000000030202781a */ /* 0x000fc80000000000 */
[----:B------:R-:W-:-:S04]  /*00b0*/  LOP3.LUT R11, R2, UR4, RZ, 0xfc, !PT ;  /* 0x00000004020b7c12 */ /* 0x000fc8000f8efcff */
[C---:B------:R-:W-:Y:S01]  /*00c0*/  ISETP.GE.AND P0, PT, R11.reuse, 0xc, PT ;  /* 0x0000000c0b00780c */ /* 0x040fe20003f06270 */
[----:B------:R-:W-:-:S05]  /*00d0*/  IMAD.HI R2, R11, 0x55555556, RZ ;  /* 0x555555560b027827 */ /* 0x000fca00078e02ff */
[----:B------:R-:W-:-:S05]  /*00e0*/  LEA.HI R2, R2, R2, RZ, 0x1 ;  /* 0x0000000202027211 */ /* 0x000fca00078f08ff */
[----:B------:R-:W-:Y:S02]  /*00f0*/  IMAD R19, R2, -0x3, R11 ;  /* 0xfffffffd02137824 */ /* 0x000fe400078e020b */
[----:B------:R-:W1:Y:S02]  /*0100*/  LDC.64 R2, c[0x0][0x210] ;  /* 0x00008400ff027b82 */ /* 0x000e640000000a00 */
[----:B----4-:R-:W-:Y:S01]  /*0110*/  IMAD.WIDE R4, R19, 0x4, R8 ;  /* 0x0000000413047825 */ /* 0x010fe200078e0208 */
[----:B---3--:R-:W-:-:S04]  /*0120*/  SHF.L.U32 R25, R25, 0x6, RZ ;  /* 0x0000000619197819 */ /* 0x008fc800000006ff */
[----:B------:R2:W3:Y:S01]  /*0130*/  @!P0 LDG.E.EL R24, desc[UR8][R4.64] ;  /* 0x0000000804188981 */ /* 0x0004e2000c2e1900 */
[----:B------:R-:W-:Y:S02]  /*0140*/  SHF.L.U32 R20, R0, 0x2, RZ ;  /* 0x0000000200147819 */ /* 0x000fe400000006ff */
[----:B------:R-:W-:Y:S02]  /*0150*/  CS2R R30, SRZ ;  /* 0x00000000001e7805 */ /* 0x000fe4000001ff00 */
[----:B------:R-:W-:Y:S02]  /*0160*/  CS2R R12, SRZ ;  /* 0x00000000000c7805 */ /* 0x000fe4000001ff00 */
[----:B------:R-:W-:Y:S02]  /*0170*/  CS2R R14, SRZ ;  /* 0x00000000000e7805 */ /* 0x000fe4000001ff00 */
[----:B------:R-:W-:Y:S01]  /*0180*/  LOP3.LUT R10, R25, 0x3c, R20, 0xf8, !PT ;  /* 0x0000003c190a7812 */ /* 0x000fe200078ef814 */
[----:B-----5:R-:W-:-:S03]  /*0190*/  IMAD.WIDE R18, R19, 0x4, R6 ;  /* 0x0000000413127825 */ /* 0x020fc600078e0206 */
[C---:B------:R-:W-:Y:S01]  /*01a0*/  LEA R27, R11.reuse, R10, 0x12 ;  /* 0x0000000a0b1b7211 */ /* 0x040fe200078e90ff */
[----:B--2---:R-:W2:Y:S01]  /*01b0*/  LDC.64 R4, c[0x0][0x228] ;  /* 0x00008a00ff047b82 */ /* 0x004ea20000000a00 */
[----:B------:R-:W-:Y:S01]  /*01c0*/  LOP3.LUT R11, R11, 0x8, RZ, 0xfc, !PT ;  /* 0x000000080b0b7812 */ /* 0x000fe200078efcff */
[----:B------:R-:W4:Y:S02]  /*01d0*/  @!P0 LDG.E.EL R31, desc[UR8][R18.64] ;  /* 0x00000008121f8981 */ /* 0x000f24000c2e1900 */
[----:B-1----:R-:W-:-:S05]  /*01e0*/  IMAD.WIDE R16, R27, 0x4, R2 ;  /* 0x000000041b107825 */ /* 0x002fca00078e0202 */
[----:B------:R1:W4:Y:S01]  /*01f0*/  @!P0 LDG.E.EL.128 R12, desc[UR8][R16.64] ;  /* 0x00000008100c8981 */ /* 0x000322000c2e1d00 */
[C---:B------:R-:W-:Y:S01]  /*0200*/  IMAD.HI R21, R11.reuse, 0x55555556, RZ ;  /* 0x555555560b157827 */ /* 0x040fe200078e02ff */
[----:B------:R-:W-:-:S04]  /*0210*/  ISETP.GE.AND P1, PT, R11, 0xc, PT ;  /* 0x0000000c0b00780c */ /* 0x000fc80003f26270 */
[----:B------:R-:W-:-:S05]  /*0220*/  LEA.HI R22, R21, R21, RZ, 0x1 ;  /* 0x0000001515167211 */ /* 0x000fca00078f08ff */
[----:B------:R-:W-:-:S04]  /*0230*/  IMAD R29, R22, -0x3, R11 ;  /* 0xfffffffd161d7824 */ /* 0x000fc800078e020b */
[----:B------:R-:W-:-:S05]  /*0240*/  IMAD.WIDE R32, R29, 0x4, R8 ;  /* 0x000000041d207825 */ /* 0x000fca00078e0208 */
[----:B------:R5:W4:Y:S01]  /*0250*/  @!P1 LDG.E.EL R30, desc[UR8][R32.64] ;  /* 0x00000008201e9981 */ /* 0x000b22000c2e1900 */
[----:B------:R-:W-:Y:S02]  /*0260*/  LEA R21, R11, R10, 0x12 ;  /* 0x0000000a0b157211 */ /* 0x000fe400078e90ff */
[----:B------:R-:W-:Y:S02]  /*0270*/  CS2R R8, SRZ ;  /* 0x0000000000087805 */ /* 0x000fe4000001ff00 */
[----:B------:R-:W-:Y:S02]  /*0280*/  MOV R22, RZ ;  /* 0x000000ff00167202 */ /* 0x000fe40000000f00 */
[----:B------:R-:W-:Y:S01]  /*0290*/  CS2R R10, SRZ ;  /* 0x00000000000a7805 */ /* 0x000fe2000001ff00 */
[----:B------:R-:W-:-:S04]  /*02a0*/  IMAD.WIDE R28, R29, 0x4, R6 ;  /* 0x000000041d1c7825 */ /* 0x000fc800078e0206 */
[----:B------:R-:W-:Y:S01]  /*02b0*/  IMAD.WIDE R2, R21, 0x4, R2 ;  /* 0x0000000415027825 */ /* 0x000fe200078e0202 */
[----:B------:R-:W4:Y:S01]  /*02c0*/  @!P1 LDG.E.EL R22, desc[UR8][R28.64] ;  /* 0x000000081c169981 */ /* 0x000f22000c2e1900 */
[----:B-1----:R-:W-:Y:S02]  /*02d0*/  CS2R R16, SRZ ;  /* 0x0000000000107805 */ /* 0x002fe4000001ff00 */
[----:B------:R-:W-:Y:S01]  /*02e0*/  CS2R R18, SRZ ;  /* 0x0000000000127805 */ /* 0x000fe2000001ff00 */
[----:B------:R-:W4:Y:S01]  /*02f0*/  @!P1 LDG.E.EL.128 R8, desc[UR8][R2.64] ;  /* 0x0000000802089981 */ /* 0x000f22000c2e1d00 */
[----:B--2---:R-:W-:-:S05]  /*0300*/  IMAD.WIDE R26, R27, 0x4, R4 ;  /* 0x000000041b1a7825 */ /* 0x004fca00078e0204 */
[----:B------:R1:W2:Y:S01]  /*0310*/  @!P0 LDG.E.EL.128 R16, desc[UR8][R26.64] ;  /* 0x000000081a108981 */ /* 0x0002a2000c2e1d00 */
[----:B0----5:R-:W-:Y:S01]  /*0320*/  IMAD.WIDE R32, R21, 0x4, R4 ;  /* 0x0000000415207825 */ /* 0x021fe200078e0204 */
[----:B------:R-:W-:Y:S02]  /*0330*/  CS2R R4, SRZ ;  /* 0x0000000000047805 */ /* 0x000fe4000001ff00 */
[----:B------:R-:W-:-:S06]  /*0340*/  CS2R R6, SRZ ;  /* 0x0000000000067805 */ /* 0x000fcc000001ff00 */
[----:B------:R0:W5:Y:S01]  /*0350*/  @!P1 LDG.E.EL.128 R4, desc[UR8][R32.64] ;  /* 0x0000000820049981 */ /* 0x000162000c2e1d00 */
[----:B------:R-:W0:Y:S01]  /*0360*/  S2UR UR6, SR_CgaCtaId ;  /* 0x00000000000679c3 */ /* 0x000e220000008800 */
[----:B------:R-:W-:Y:S01]  /*0370*/  LOP3.LUT R21, R0, 0x40, RZ, 0xc0, !PT ;  /* 0x0000004000157812 */ /* 0x000fe200078ec0ff */
[----:B------:R-:W-:Y:S01]  /*0380*/  UMOV UR5, 0x400 ;  /* 0x0000040000057882 */ /* 0x000fe20000000000 */
[----:B-1----:R-:W-:-:S04]  /*0390*/  LOP3.LUT R26, R20, 0xc0, RZ, 0xc0, !PT ;  /* 0x000000c0141a7812 */ /* 0x002fc800078ec0ff */
[----:B------:R-:W-:-:S04]  /*03a0*/  LEA R21, R21, R26, 0x2 ;  /* 0x0000001a15157211 */ /* 0x000fc800078e10ff */
[----:B------:R-:W-:Y:S01]  /*03b0*/  LOP3.LUT R23, R21, 0x3c, R20, 0xf8, !PT ;  /* 0x0000003c15177812 */ /* 0x000fe200078ef814 */
[----:B0-----:R-:W-:-:S06]  /*03c0*/  UPRMT UR5, UR6, 0x654, UR5 ;  /* 0x0000065406057896 */ /* 0x001fcc0008000005 */
[----:B------:R-:W-:-:S04]  /*03d0*/  LEA.HI R2, R21, UR5, RZ, 0x1c ;  /* 0x0000000515027c11 */ /* 0x000fc8000f8fe0ff */
[----:B------:R-:W-:Y:S02]  /*03e0*/  LEA R23, R23, R2, 0x2 ;  /* 0x0000000217177211 */ /* 0x000fe400078e10ff */
[----:B------:R-:W-:Y:S02]  /*03f0*/  LOP3.LUT R2, R0, 0x7f, RZ, 0xc0, !PT ;  /* 0x0000007f00027812 */ /* 0x000fe400078ec0ff */
[--C-:B------:R-:W-:Y:S02]  /*0400*/  SHF.R.U32.HI R20, RZ, 0x6, R0.reuse ;  /* 0x00000006ff147819 */ /* 0x100fe40000011600 */
[C---:B------:R-:W-:Y:S02]  /*0410*/  LOP3.LUT R26, R2.reuse, 0x100, RZ, 0xfc, !PT ;  /* 0x00000100021a7812 */ /* 0x040fe400078efcff */
[----:B------:R-:W-:Y:S02]  /*0420*/  SHF.R.U32.HI R3, RZ, 0x4, R0 ;  /* 0x00000004ff037819 */ /* 0x000fe40000011600 */
[----:B------:R-:W-:-:S02]  /*0430*/  LOP3.LUT R27, R2, 0x180, RZ, 0xfc, !PT ;  /* 0x00000180021b7812 */ /* 0x000fc400078efcff */
[----:B------:R-:W-:Y:S02]  /*0440*/  SGXT.U32 R20, R20, 0x1 ;  /* 0x000000011414781a */ /* 0x000fe40000000000 */
[----:B------:R-:W-:Y:S02]  /*0450*/  SHF.R.U32.HI R26, RZ, 0x4, R26 ;  /* 0x00000004ff1a7819 */ /* 0x000fe4000001161a */
[----:B------:R-:W-:Y:S02]  /*0460*/  LOP3.LUT R3, R3, 0x4, RZ, 0xc0, !PT ;  /* 0x0000000403037812 */ /* 0x000fe400078ec0ff */
[----:B------:R-:W-:Y:S02]  /*0470*/  SHF.R.U32.HI R28, RZ, 0x4, R27 ;  /* 0x00000004ff1c7819 */ /* 0x000fe4000001161b */
[----:B------:R-:W-:Y:S02]  /*0480*/  LOP3.LUT R20, R20, UR4, RZ, 0xfc, !PT ;  /* 0x0000000414147c12 */ /* 0x000fe4000f8efcff */
[----:B------:R-:W-:-:S02]  /*0490*/  LOP3.LUT R25, R25, 0x3f, R0, 0xf8, !PT ;  /* 0x0000003f19197812 */ /* 0x000fc400078ef800 */
[----:B------:R-:W-:Y:S02]  /*04a0*/  LOP3.LUT R26, R26, 0x14, RZ, 0xc0, !PT ;  /* 0x000000141a1a7812 */ /* 0x000fe400078ec0ff */
[----:B------:R-:W-:Y:S02]  /*04b0*/  LOP3.LUT R0, R2, 0x80, RZ, 0xfc, !PT ;  /* 0x0000008002007812 */ /* 0x000fe400078efcff */
[----:B------:R-:W-:Y:S02]  /*04c0*/  IADD3 R3, R3, UR5, RZ ;  /* 0x0000000503037c10 */ /* 0x000fe4000fffe0ff */
[----:B------:R-:W-:Y:S01]  /*04d0*/  LOP3.LUT R28, R28, 0x1c, RZ, 0xc0, !PT ;  /* 0x0000001c1c1c7812 */ /* 0x000fe200078ec0ff */
[----:B------:R-:W-:Y:S01]  /*04e0*/  IMAD.HI R27, R20, 0x55555556, RZ ;  /* 0x55555556141b7827 */ /* 0x000fe200078e02ff */
[----:B------:R-:W-:Y:S02]  /*04f0*/  IADD3 R29, R26, UR5, RZ ;  /* 0x000000051a1d7c10 */ /* 0x000fe4000fffe0ff */
[----:B------:R-:W-:-:S02]  /*0500*/  SHF.R.U32.HI R21, RZ, 0x4, R0 ;  /* 0x00000004ff157819 */ /* 0x000fc40000011600 */
[----:B------:R-:W-:Y:S02]  /*0510*/  LEA R0, R2, R3, 0x2 ;  /* 0x0000000302007211 */ /* 0x000fe400078e10ff */
[----:B------:R-:W-:Y:S02]  /*0520*/  IADD3 R33, R28, UR5, RZ ;  /* 0x000000051c217c10 */ /* 0x000fe4000fffe0ff */
[----:B------:R-:W-:-:S05]  /*0530*/  LEA.HI R27, R27, R27, RZ, 0x1 ;  /* 0x0000001b1b1b7211 */ /* 0x000fca00078f08ff */
[----:B------:R-:W-:-:S04]  /*0540*/  IMAD R26, R27, -0x3, R20 ;  /* 0xfffffffd1b1a7824 */ /* 0x000fc800078e0214 */
[----:B------:R-:W-:-:S04]  /*0550*/  IMAD R28, R25, 0x3, R26 ;  /* 0x00000003191c7824 */ /* 0x000fc800078e021a */
[----:B------:R-:W-:Y:S01]  /*0560*/  IMAD R27, R27, 0xc0000, R28 ;  /* 0x000c00001b1b7824 */ /* 0x000fe200078e021c */
[----:B------:R-:W-:-:S04]  /*0570*/  LOP3.LUT R21, R21, 0xc, RZ, 0xc0, !PT ;  /* 0x0000000c15157812 */ /* 0x000fc800078ec0ff */
[----:B------:R-:W-:-:S04]  /*0580*/  IADD3 R21, R21, UR5, RZ ;  /* 0x0000000515157c10 */ /* 0x000fc8000fffe0ff */
[----:B------:R-:W-:Y:S02]  /*0590*/  LEA R21, R2, R21, 0x2 ;  /* 0x0000001502157211 */ /* 0x000fe400078e10ff */
[----:B------:R-:W-:Y:S02]  /*05a0*/  ISETP.GE.AND P1, PT, R20, 0xc, PT ;  /* 0x0000000c1400780c */ /* 0x000fe40003f26270 */
[C---:B---3--:R-:W-:Y:S02]  /*05b0*/  FSETP.GT.AND P3, PT, |R24|.reuse, 8.50705917302346158658e+37, PT ;  /* 0x7e8000001800780b */ /* 0x048fe40003f64200 */
[----:B------:R-:W-:-:S11]  /*05c0*/  FSETP.GEU.AND P2, PT, |R24|, 1.175494350822287508e-38, PT ;  /* 0x008000001800780b */ /* 0x000fd60003f4e200 */
[----:B------:R-:W-:-:S04]  /*05d0*/  @P3 FMUL R24, R24, 0.25 ;  /* 0x3e80000018183820 */ /* 0x000fc80000400000 */
[----:B------:R-:W-:Y:S01]  /*05e0*/  @!P2 FMUL R24, R24, 16777216 ;  /* 0x4b8000001818a820 */ /* 0x000fe20000400000 */
[----:B----4-:R-:W-:-:S05]  /*05f0*/  FADD R3, -R31, R12 ;  /* 0x0000000c1f037221 */ /* 0x010fca0000000100 */
[----:B------:R-:W0:Y:S01]  /*0600*/  MUFU.RCP R24, R24 ;  /* 0x0000001800187308 */ /* 0x000e220000001000 */
[C---:B------:R-:W-:Y:S01]  /*0610*/  LEA R12, R2.reuse, R29, 0x2 ;  /* 0x0000001d020c7211 */ /* 0x040fe200078e10ff */
[C---:B------:R-:W-:Y:S01]  /*0620*/  FADD R29, -R31.reuse, R13 ;  /* 0x0000000d1f1d7221 */ /* 0x040fe20000000100 */
[----:B------:R-:W-:Y:S01]  /*0630*/  LEA R13, R2, R33, 0x2 ;  /* 0x00000021020d7211 */ /* 0x000fe200078e10ff */
[C---:B------:R-:W-:Y:S01]  /*0640*/  FADD R33, -R31.reuse, R14 ;  /* 0x0000000e1f217221 */ /* 0x040fe20000000100 */
[----:B------:R-:W-:Y:S01]  /*0650*/  FADD R15, -R31, R15 ;  /* 0x0000000f1f0f7221 */ /* 0x000fe20000000100 */
[----:B------:R-:W-:Y:S01]  /*0660*/  @P3 FMUL R3, R3, 0.25 ;  /* 0x3e80000003033820 */ /* 0x000fe20000400000 */
[----:B------:R-:W-:Y:S01]  /*0670*/  @P3 FMUL R29, R29, 0.25 ;  /* 0x3e8000001d1d3820 */ /* 0x000fe20000400000 */
[----:B------:R-:W-:Y:S01]  /*0680*/  @P3 FMUL R33, R33, 0.25 ;  /* 0x3e80000021213820 */ /* 0x000fe20000400000 */
[----:B------:R-:W-:Y:S01]  /*0690*/  @P3 FMUL R15, R15, 0.25 ;  /* 0x3e8000000f0f3820 */ /* 0x000fe20000400000 */
[----:B------:R-:W-:Y:S01]  /*06a0*/  @!P2 FMUL R3, R3, 16777216 ;  /* 0x4b8000000303a820 */ /* 0x000fe20000400000 */
[----:B------:R-:W-:Y:S01]  /*06b0*/  @!P2 FMUL R29, R29, 16777216 ;  /* 0x4b8000001d1da820 */ /* 0x000fe20000400000 */
[----:B------:R-:W-:Y:S01]  /*06c0*/  @!P2 FMUL R33, R33, 16777216 ;  /* 0x4b8000002121a820 */ /* 0x000fe20000400000 */
[----:B------:R-:W-:Y:S01]  /*06d0*/  @!P2 FMUL R15, R15, 16777216 ;  /* 0x4b8000000f0fa820 */ /* 0x000fe20000400000 */
[C---:B0-----:R-:W-:Y:S01]  /*06e0*/  FMUL R26, R24.reuse, R3 ;  /* 0x00000003181a7220 */ /* 0x041fe20000400000 */
[C---:B------:R-:W-:Y:S01]  /*06f0*/  FMUL R28, R24.reuse, R29 ;  /* 0x0000001d181c7220 */ /* 0x040fe20000400000 */
[C---:B------:R-:W-:Y:S01]  /*0700*/  FMUL R32, R24.reuse, R33 ;  /* 0x0000002118207220 */ /* 0x040fe20000400000 */
[----:B------:R-:W-:-:S02]  /*0710*/  FMUL R34, R24, R15 ;  /* 0x0000000f18227220 */ /* 0x000fc40000400000 */
[----:B------:R-:W-:Y:S01]  /*0720*/  STS [R23], R26 ;  /* 0x0000001a17007388 */ /* 0x000fe20000000800 */
[----:B------:R-:W-:-:S03]  /*0730*/  FSETP.GT.AND P6, PT, |R30|, 8.50705917302346158658e+37, PT ;  /* 0x7e8000001e00780b */ /* 0x000fc60003fc4200 */
[----:B------:R0:W-:Y:S04]  /*0740*/  STS [R23+0x4], R28 ;  /* 0x0000041c17007388 */ /* 0x0001e80000000800 */
[----:B------:R-:W-:Y:S04]  /*0750*/  STS [R23+0x8], R32 ;  /* 0x0000082017007388 */ /* 0x000fe80000000800 */
[----:B------:R-:W-:Y:S01]  /*0760*/  STS [R23+0xc], R34 ;  /* 0x00000c2217007388 */ /* 0x000fe20000000800 */
[----:B------:R-:W-:Y:S01]  /*0770*/  BAR.SYNC.DEFER_BLOCKING 0x0 ;  /* 0x0000000000007b1d */ /* 0x000fe20000010000 */
[----:B------:R-:W-:-:S02]  /*0780*/  FSETP.GEU.AND P5, PT, |R30|, 1.175494350822287508e-38, PT ;  /* 0x008000001e00780b */ /* 0x000fc40003fae200 */
[----:B------:R-:W-:Y:S01]  /*0790*/  LOP3.LUT R2, R20, 0x2, RZ, 0xfc, !PT ;  /* 0x0000000214027812 */ /* 0x000fe200078efcff */
[----:B------:R-:W-:-:S04]  /*07a0*/  @P6 FMUL R30, R30, 0.25 ;  /* 0x3e8000001e1e6820 */ /* 0x000fc80000400000 */
[----:B------:R-:W-:-:S04]  /*07b0*/  IMAD.HI R14, R2, 0x55555556, RZ ;  /* 0x55555556020e7827 */ /* 0x000fc800078e02ff */
[----:B------:R-:W-:Y:S02]  /*07c0*/  FADD R37, -R22, R11 ;  /* 0x0000000b16257221 */ /* 0x000fe40000000100 */
[----:B------:R-:W-:Y:S01]  /*07d0*/  @!P5 FMUL R30, R30, 16777216 ;  /* 0x4b8000001e1ed820 */ /* 0x000fe20000400000 */
[----:B------:R-:W-:-:S03]  /*07e0*/  LEA.HI R15, R14, R14, RZ, 0x1 ;  /* 0x0000000e0e0f7211 */ /* 0x000fc600078f08ff */
[----:B------:R1:W3:Y:S02]  /*07f0*/  MUFU.RCP R14, R30 ;  /* 0x0000001e000e7308 */ /* 0x0002e40000001000 */
[C---:B0-----:R-:W-:Y:S01]  /*0800*/  IMAD R28, R15.reuse, -0x3, R2 ;  /* 0xfffffffd0f1c7824 */ /* 0x041fe200078e0202 */
[----:B------:R-:W0:Y:S04]  /*0810*/  LDS R35, [R0] ;  /* 0x0000000000237984 */ /* 0x000e280000000800 */
[----:B------:R-:W4:Y:S04]  /*0820*/  LDS R11, [R21+0x200] ;  /* 0x00020000150b7984 */ /* 0x000f280000000800 */
[----:B-1----:R-:W1:Y:S04]  /*0830*/  LDS R30, [R12+0x400] ;  /* 0x000400000c1e7984 */ /* 0x002e680000000800 */
[----:B------:R-:W0:Y:S01]  /*0840*/  LDS R32, [R13+0x600] ;  /* 0x000600000d207984 */ /* 0x000e220000000800 */
[----:B------:R-:W-:-:S02]  /*0850*/  IMAD R28, R15, 0xc0000, R28 ;  /* 0x000c00000f1c7824 */ /* 0x000fc400078e021c */
[--C-:B--2---:R-:W-:Y:S01]  /*0860*/  FADD R15, R16, -R31.reuse ;  /* 0x8000001f100f7221 */ /* 0x104fe20000000000 */
[--C-:B------:R-:W-:Y:S01]  /*0870*/  FADD R29, R17, -R31.reuse ;  /* 0x8000001f111d7221 */ /* 0x100fe20000000000 */
[--C-:B------:R-:W-:Y:S01]  /*0880*/  FADD R33, R18, -R31.reuse ;  /* 0x8000001f12217221 */ /* 0x100fe20000000000 */
[----:B------:R-:W-:Y:S01]  /*0890*/  FADD R31, R19, -R31 ;  /* 0x8000001f131f7221 */ /* 0x000fe20000000000 */
[C---:B------:R-:W-:Y:S01]  /*08a0*/  FADD R17, -R22.reuse, R8 ;  /* 0x0000000816117221 */ /* 0x040fe20000000100 */
        /* <DEDUP_REMOVED lines=10> */
[C---:B---3--:R-:W-:Y:S01]  /*0950*/  FMUL R37, R14.reuse, R37 ;  /* 0x000000250e257220 */ /* 0x048fe20000400000 */
[----:B------:R-:W-:Y:S01]  /*0960*/  BAR.SYNC.DEFER_BLOCKING 0x0 ;  /* 0x0000000000007b1d */ /* 0x000fe20000010000 */
[C---:B------:R-:W-:Y:S01]  /*0970*/  FMUL R18, R14.reuse, R17 ;  /* 0x000000110e127220 */ /* 0x040fe20000400000 */
[C---:B------:R-:W-:Y:S01]  /*0980*/  FMUL R36, R14.reuse, R9 ;  /* 0x000000090e247220 */ /* 0x040fe20000400000 */
[----:B------:R-:W-:Y:S01]  /*0990*/  FMUL R19, R14, R19 ;  /* 0x000000130e137220 */ /* 0x000fe20000400000 */
[----:B------:R-:W-:-:S05]  /*09a0*/  LOP3.LUT R3, R20, 0x4, RZ, 0xfc, !PT ;  /* 0x0000000414037812 */ /* 0x000fca00078efcff */
[C---:B------:R-:W-:Y:S01]  /*09b0*/  IMAD.HI R26, R3.reuse, 0x55555556, RZ ;  /* 0x55555556031a7827 */ /* 0x040fe200078e02ff */
[----:B------:R-:W-:-:S04]  /*09c0*/  ISETP.GE.AND P0, PT, R3, 0xc, PT ;  /* 0x0000000c0300780c */ /* 0x000fc80003f06270 */
[----:B------:R-:W-:Y:S01]  /*09d0*/  LEA.HI R26, R26, R26, RZ, 0x1 ;  /* 0x0000001a1a1a7211 */ /* 0x000fe200078f08ff */
[----:B------:R2:W-:Y:S04]  /*09e0*/  STS [R23], R18 ;  /* 0x0000001217007388 */ /* 0x0005e80000000800 */
[----:B------:R-:W-:Y:S04]  /*09f0*/  STS [R23+0x4], R36 ;  /* 0x0000042417007388 */ /* 0x000fe80000000800 */
[----:B------:R3:W-:Y:S04]  /*0a00*/  STS [R23+0x8], R19 ;  /* 0x0000081317007388 */ /* 0x0007e80000000800 */
[----:B------:R0:W-:Y:S01]  /*0a10*/  STS [R23+0xc], R37 ;  /* 0x00000c2517007388 */ /* 0x0001e20000000800 */
[----:B------:R-:W-:Y:S01]  /*0a20*/  BAR.SYNC.DEFER_BLOCKING 0x0 ;  /* 0x0000000000007b1d */ /* 0x000fe20000010000 */
[----:B------:R-:W-:Y:S01]  /*0a30*/  IMAD R3, R26, -0x3, R3 ;  /* 0xfffffffd1a037824 */ /* 0x000fe200078e0203 */
[----:B------:R-:W-:-:S03]  /*0a40*/  ISETP.GE.AND P4, PT, R2, 0xc, PT ;  /* 0x0000000c0200780c */ /* 0x000fc60003f86270 */
[----:B------:R-:W-:-:S03]  /*0a50*/  IMAD R26, R26, 0xc0000, R3 ;  /* 0x000c00001a1a7824 */ /* 0x000fc600078e0203 */
[----:B------:R-:W0:Y:S01]  /*0a60*/  LDC.64 R2, c[0x0][0x230] ;  /* 0x00008c00ff027b82 */ /* 0x000e220000000a00 */
[C---:B------:R-:W-:Y:S02]  /*0a70*/  LOP3.LUT R10, R20.reuse, 0x6, RZ, 0xfc, !PT ;  /* 0x00000006140a7812 */ /* 0x040fe400078efcff */
[----:B------:R-:W-:Y:S01]  /*0a80*/  LOP3.LUT R16, R20, 0x8, RZ, 0xfc, !PT ;  /* 0x0000000814107812 */ /* 0x000fe200078efcff */
[----:B------:R-:W0:Y:S02]  /*0a90*/  LDS R34, [R0] ;  /* 0x0000000000227984 */ /* 0x000e240000000800 */
[----:B------:R-:W-:-:S04]  /*0aa0*/  IMAD.HI R17, R10, 0x55555556, RZ ;  /* 0x555555560a117827 */ /* 0x000fc800078e02ff */
[----:B------:R-:W-:Y:S01]  /*0ab0*/  @P3 FMUL R15, R15, 0.25 ;  /* 0x3e8000000f0f3820 */ /* 0x000fe20000400000 */
[----:B------:R-:W-:Y:S01]  /*0ac0*/  @P3 FMUL R29, R29, 0.25 ;  /* 0x3e8000001d1d3820 */ /* 0x000fe20000400000 */
[----:B------:R-:W-:Y:S01]  /*0ad0*/  @P3 FMUL R33, R33, 0.25 ;  /* 0x3e80000021213820 */ /* 0x000fe20000400000 */
[----:B--2---:R-:W-:-:S04]  /*0ae0*/  IMAD.HI R18, R16, 0x55555556, RZ ;  /* 0x5555555610127827 */ /* 0x004fc800078e02ff */
[----:B------:R-:W-:Y:S01]  /*0af0*/  @P3 FMUL R31, R31, 0.25 ;  /* 0x3e8000001f1f3820 */ /* 0x000fe20000400000 */
[----:B------:R-:W-:Y:S01]  /*0b00*/  LEA.HI R17, R17, R17, RZ, 0x1 ;  /* 0x0000001111117211 */ /* 0x000fe200078f08ff */
[----:B------:R-:W2:Y:S01]  /*0b10*/  LDS R36, [R21+0x200] ;  /* 0x0002000015247984 */ /* 0x000ea20000000800 */
[----:B0-----:R-:W-:Y:S01]  /*0b20*/  IMAD.WIDE R8, R27, 0x4, R2 ;  /* 0x000000041b087825 */ /* 0x001fe200078e0202 */
[----:B---3--:R-:W-:-:S03]  /*0b30*/  LEA.HI R19, R18, R18, RZ, 0x1 ;  /* 0x0000001212137211 */ /* 0x008fc600078f08ff */
[----:B------:R-:W-:Y:S01]  /*0b40*/  @!P2 FMUL R15, R15, 16777216 ;  /* 0x4b8000000f0fa820 */ /* 0x000fe20000400000 */
[----:B------:R-:W-:Y:S01]  /*0b50*/  @!P2 FMUL R29, R29, 16777216 ;  /* 0x4b8000001d1da820 */ /* 0x000fe20000400000 */
[----:B------:R-:W-:Y:S01]  /*0b60*/  @!P2 FMUL R33, R33, 16777216 ;  /* 0x4b8000002121a820 */ /* 0x000fe20000400000 */
[----:B------:R-:W-:Y:S01]  /*0b70*/  @!P2 FMUL R31, R31, 16777216 ;  /* 0x4b8000001f1fa820 */ /* 0x000fe20000400000 */
[----:B------:R-:W-:Y:S01]  /*0b80*/  ISETP.GE.AND P3, PT, R10, 0xc, PT ;  /* 0x0000000c0a00780c */ /* 0x000fe20003f66270 */
[----:B------:R0:W-:Y:S01]  /*0b90*/  @!P1 STG.E desc[UR8][R8.64], R35 ;  /* 0x0000002308009986 */ /* 0x0001e2000c101908 */
[----:B------:R-:W-:Y:S01]  /*0ba0*/  ISETP.GE.AND P2, PT, R16, 0xc, PT ;  /* 0x0000000c1000780c */ /* 0x000fe20003f46270 */
[----:B------:R-:W-:Y:S02]  /*0bb0*/  IMAD R10, R17, -0x3, R10 ;  /* 0xfffffffd110a7824 */ /* 0x000fe400078e020a */
[----:B------:R-:W-:Y:S02]  /*0bc0*/  IMAD R16, R19, -0x3, R16 ;  /* 0xfffffffd13107824 */ /* 0x000fe400078e0210 */
[----:B------:R-:W-:-:S02]  /*0bd0*/  IMAD R10, R17, 0xc0000, R10 ;  /* 0x000c0000110a7824 */ /* 0x000fc400078e020a */
[C---:B------:R-:W-:Y:S02]  /*0be0*/  IMAD R37, R25.reuse, 0x3, R26 ;  /* 0x0000000319257824 */ /* 0x040fe400078e021a */
[----:B0-----:R-:W-:Y:S02]  /*0bf0*/  IMAD R35, R25, 0x3, R28 ;  /* 0x0000000319237824 */ /* 0x001fe400078e021c */
[----:B------:R-:W-:Y:S02]  /*0c00*/  IMAD R28, R19, 0xc0000, R16 ;  /* 0x000c0000131c7824 */ /* 0x000fe400078e0210 */
[----:B------:R-:W-:-:S04]  /*0c10*/  IMAD.WIDE R16, R35, 0x4, R2 ;  /* 0x0000000423107825 */ /* 0x000fc800078e0202 */
[----:B------:R-:W-:Y:S02]  /*0c20*/  IMAD R26, R25, 0x3, R10 ;  /* 0x00000003191a7824 */ /* 0x000fe400078e020a */
[----:B------:R-:W-:Y:S01]  /*0c30*/  IMAD.WIDE R8, R37, 0x4, R2 ;  /* 0x0000000425087825 */ /* 0x000fe200078e0202 */
[----:B----4-:R0:W-:Y:S03]  /*0c40*/  @!P4 STG.E desc[UR8][R16.64], R11 ;  /* 0x0000000b1000c986 */ /* 0x0101e6000c101908 */
[----:B------:R-:W-:Y:S01]  /*0c50*/  IMAD R28, R25, 0x3, R28 ;  /* 0x00000003191c7824 */ /* 0x000fe200078e021c */
[----:B------:R-:W3:Y:S03]  /*0c60*/  LDS R16, [R12+0x400] ;  /* 0x000400000c107984 */ /* 0x000ee60000000800 */
[--C-:B------:R-:W-:Y:S01]  /*0c70*/  IMAD.WIDE R18, R28, 0x4, R2.reuse ;  /* 0x000000041c127825 */ /* 0x100fe200078e0202 */
[----:B-1----:R1:W-:Y:S03]  /*0c80*/  @!P0 STG.E desc[UR8][R8.64], R30 ;  /* 0x0000001e08008986 */ /* 0x0023e6000c101908 */
[----:B0-----:R-:W-:-:S05]  /*0c90*/  IMAD.WIDE R10, R26, 0x4, R2 ;  /* 0x000000041a0a7825 */ /* 0x001fca00078e0202 */
[----:B------:R0:W-:Y:S01]  /*0ca0*/  @!P3 STG.E desc[UR8][R10.64], R32 ;  /* 0x000000200a00b986 */ /* 0x0001e2000c101908 */
[----:B-1----:R-:W-:-:S03]  /*0cb0*/  LOP3.LUT R8, R20, 0xc, RZ, 0xfc, !PT ;  /* 0x0000000c14087812 */ /* 0x002fc600078efcff */
[----:B------:R1:W-:Y:S01]  /*0cc0*/  @!P2 STG.E desc[UR8][R18.64], R34 ;  /* 0x000000221200a986 */ /* 0x0003e2000c101908 */
[--C-:B-----5:R-:W-:Y:S01]  /*0cd0*/  FADD R17, R4, -R22.reuse ;  /* 0x8000001604117221 */ /* 0x120fe20000000000 */
[--C-:B------:R-:W-:Y:S01]  /*0ce0*/  FADD R9, R5, -R22.reuse ;  /* 0x8000001605097221 */ /* 0x100fe20000000000 */
[----:B0-----:R-:W-:Y:S01]  /*0cf0*/  LOP3.LUT R10, R20, 0xa, RZ, 0xfc, !PT ;  /* 0x0000000a140a7812 */ /* 0x001fe200078efcff */
[----:B------:R-:W-:Y:S01]  /*0d00*/  FADD R11, R6, -R22 ;  /* 0x80000016060b7221 */ /* 0x000fe20000000000 */
[----:B-1----:R-:W-:-:S04]  /*0d10*/  IMAD.HI R19, R8, 0x55555556, RZ ;  /* 0x5555555608137827 */ /* 0x002fc800078e02ff */
[----:B------:R-:W-:Y:S01]  /*0d20*/  FADD R22, R7, -R22 ;  /* 0x8000001607167221 */ /* 0x000fe20000000000 */
[----:B------:R-:W-:Y:S01]  /*0d30*/  IMAD.HI R18, R10, 0x55555556, RZ ;  /* 0x555555560a127827 */ /* 0x000fe200078e02ff */
[----:B------:R-:W-:Y:S02]  /*0d40*/  LEA.HI R7, R19, R19, RZ, 0x1 ;  /* 0x0000001313077211 */ /* 0x000fe400078f08ff */
[----:B------:R-:W0:Y:S02]  /*0d50*/  LDS R19, [R13+0x600] ;  /* 0x000600000d137984 */ /* 0x000e240000000800 */
[----:B------:R-:W-:Y:S01]  /*0d60*/  LEA.HI R5, R18, R18, RZ, 0x1 ;  /* 0x0000001212057211 */ /* 0x000fe200078f08ff */
[----:B------:R-:W-:Y:S01]  /*0d70*/  @P6 FMUL R17, R17, 0.25 ;  /* 0x3e80000011116820 */ /* 0x000fe20000400000 */
[----:B------:R-:W-:Y:S01]  /*0d80*/  @P6 FMUL R9, R9, 0.25 ;  /* 0x3e80000009096820 */ /* 0x000fe20000400000 */
[----:B------:R-:W-:Y:S01]  /*0d90*/  @P6 FMUL R11, R11, 0.25 ;  /* 0x3e8000000b0b6820 */ /* 0x000fe20000400000 */
[----:B------:R-:W-:Y:S01]  /*0da0*/  @P6 FMUL R22, R22, 0.25 ;  /* 0x3e80000016166820 */ /* 0x000fe20000400000 */
[----:B------:R-:W-:Y:S01]  /*0db0*/  ISETP.GE.AND P6, PT, R10, 0xc, PT ;  /* 0x0000000c0a00780c */ /* 0x000fe20003fc6270 */
[----:B------:R-:W-:Y:S01]  /*0dc0*/  UISETP.GE.AND UP0, UPT, UR4, URZ, UPT ;  /* 0x0000003f0400728c */ /* 0x000fe2000bf06270 */
[----:B------:R-:W-:Y:S01]  /*0dd0*/  IMAD R10, R5, -0x3, R10 ;  /* 0xfffffffd050a7824 */ /* 0x000fe200078e020a */
[----:B------:R-:W-:Y:S01]  /*0de0*/  LOP3.LUT R20, R20, 0xe, RZ, 0xfc, !PT ;  /* 0x0000000e14147812 */ /* 0x000fe200078efcff */
[----:B------:R-:W-:-:S02]  /*0df0*/  IMAD R8, R7, -0x3, R8 ;  /* 0xfffffffd07087824 */ /* 0x000fc400078e0208 */
[----:B------:R-:W-:Y:S01]  /*0e00*/  @!P5 FMUL R17, R17, 16777216 ;  /* 0x4b8000001111d820 */ /* 0x000fe20000400000 */
[----:B------:R-:W-:Y:S02]  /*0e10*/  IMAD R10, R5, 0xc0000, R10 ;  /* 0x000c0000050a7824 */ /* 0x000fe400078e020a */
[----:B------:R-:W-:Y:S01]  /*0e20*/  @!P5 FMUL R9, R9, 16777216 ;  /* 0x4b8000000909d820 */ /* 0x000fe20000400000 */
[----:B------:R-:W-:Y:S01]  /*0e30*/  @!P5 FMUL R11, R11, 16777216 ;  /* 0x4b8000000b0bd820 */ /* 0x000fe20000400000 */
[----:B------:R-:W-:Y:S01]  /*0e40*/  @!P5 FMUL R22, R22, 16777216 ;  /* 0x4b8000001616d820 */ /* 0x000fe20000400000 */
[----:B------:R-:W-:Y:S01]  /*0e50*/  IMAD R30, R7, 0xc0000, R8 ;  /* 0x000c0000071e7824 */ /* 0x000fe200078e0208 */
[----:B------:R-:W-:Y:S01]  /*0e60*/  PLOP3.LUT P5, PT, PT, PT, UP0, 0x80, 0x0 ;  /* 0x000000000000781c */ /* 0x000fe20003faf008 */
[----:B------:R-:W-:-:S04]  /*0e70*/  IMAD.HI R6, R20, 0x55555556, RZ ;  /* 0x5555555614067827 */ /* 0x000fc800078e02ff */
[C---:B------:R-:W-:Y:S01]  /*0e80*/  IMAD R8, R25.reuse, 0x3, R10 ;  /* 0x0000000319087824 */ /* 0x040fe200078e020a */
[----:B------:R-:W-:Y:S01]  /*0e90*/  LEA.HI R18, R6, R6, RZ, 0x1 ;  /* 0x0000000606127211 */ /* 0x000fe200078f08ff */
[----:B------:R-:W-:Y:S02]  /*0ea0*/  IMAD R10, R25, 0x3, R30 ;  /* 0x00000003190a7824 */ /* 0x000fe400078e021e */
[----:B------:R-:W-:-:S04]  /*0eb0*/  IMAD.WIDE R4, R8, 0x4, R2 ;  /* 0x0000000408047825 */ /* 0x000fc800078e0202 */
[----:B------:R-:W-:Y:S01]  /*0ec0*/  IMAD.WIDE R6, R10, 0x4, R2 ;  /* 0x000000040a067825 */ /* 0x000fe200078e0202 */
[----:B--2---:R1:W-:Y:S03]  /*0ed0*/  @!P6 STG.E desc[UR8][R4.64], R36 ;  /* 0x000000240400e986 */ /* 0x0043e6000c101908 */
[C---:B------:R-:W-:Y:S01]  /*0ee0*/  IMAD R20, R18.reuse, -0x3, R20 ;  /* 0xfffffffd12147824 */ /* 0x040fe200078e0214 */
[----:B---3--:R-:W-:Y:S01]  /*0ef0*/  @!P5 STG.E desc[UR8][R6.64], R16 ;  /* 0x000000100600d986 */ /* 0x008fe2000c101908 */
[----:B------:R-:W-:Y:S02]  /*0f00*/  PLOP3.LUT P5, PT, PT, PT, UP0, 0x80, 0x0 ;  /* 0x000000000000781c */ /* 0x000fe40003faf008 */
[----:B------:R-:W-:-:S04]  /*0f10*/  IMAD R20, R18, 0xc0000, R20 ;  /* 0x000c000012147824 */ /* 0x000fc800078e0214 */
[----:B------:R-:W-:-:S04]  /*0f20*/  IMAD R25, R25, 0x3, R20 ;  /* 0x0000000319197824 */ /* 0x000fc800078e0214 */
[----:B------:R-:W-:-:S05]  /*0f30*/  IMAD.WIDE R2, R25, 0x4, R2 ;  /* 0x0000000419027825 */ /* 0x000fca00078e0202 */
[----:B0-----:R0:W-:Y:S01]  /*0f40*/  @!P5 STG.E desc[UR8][R2.64], R19 ;  /* 0x000000130200d986 */ /* 0x0011e2000c101908 */
[----:B------:R-:W-:Y:S01]  /*0f50*/  BAR.SYNC.DEFER_BLOCKING 0x0 ;  /* 0x0000000000007b1d */ /* 0x000fe20000010000 */
[C---:B------:R-:W-:Y:S01]  /*0f60*/  FMUL R18, R24.reuse, R15 ;  /* 0x0000000f18127220 */ /* 0x040fe20000400000 */
[C---:B------:R-:W-:Y:S01]  /*0f70*/  FMUL R20, R24.reuse, R29 ;  /* 0x0000001d18147220 */ /* 0x040fe20000400000 */
[C---:B------:R-:W-:Y:S01]  /*0f80*/  FMUL R30, R24.reuse, R33 ;  /* 0x00000021181e7220 */ /* 0x040fe20000400000 */
[----:B------:R-:W-:Y:S01]  /*0f90*/  FMUL R24, R24, R31 ;  /* 0x0000001f18187220 */ /* 0x000fe20000400000 */
[C---:B------:R-:W-:Y:S01]  /*0fa0*/  FMUL R32, R14.reuse, R17 ;  /* 0x000000110e207220 */ /* 0x040fe20000400000 */
[C---:B------:R-:W-:Y:S01]  /*0fb0*/  FMUL R34, R14.reuse, R9 ;  /* 0x000000090e227220 */ /* 0x040fe20000400000 */
[C---:B-1----:R-:W-:Y:S01]  /*0fc0*/  FMUL R36, R14.reuse, R11 ;  /* 0x0000000b0e247220 */ /* 0x042fe20000400000 */
[----:B------:R-:W-:Y:S01]  /*0fd0*/  FMUL R22, R14, R22 ;  /* 0x000000160e167220 */ /* 0x000fe20000400000 */
[----:B0-----:R-:W0:Y:S01]  /*0fe0*/  LDC.64 R2, c[0x0][0x238] ;  /* 0x00008e00ff027b82 */ /* 0x001e220000000a00 */
[----:B------:R-:W-:Y:S04]  /*0ff0*/  STS [R23], R18 ;  /* 0x0000001217007388 */ /* 0x000fe80000000800 */
[----:B------:R-:W-:Y:S04]  /*1000*/  STS [R23+0x4], R20 ;  /* 0x0000041417007388 */ /* 0x000fe80000000800 */
[----:B------:R-:W-:Y:S04]  /*1010*/  STS [R23+0x8], R30 ;  /* 0x0000081e17007388 */ /* 0x000fe80000000800 */
[----:B------:R-:W-:Y:S01]  /*1020*/  STS [R23+0xc], R24 ;  /* 0x00000c1817007388 */ /* 0x000fe20000000800 */
[----:B------:R-:W-:Y:S06]  /*1030*/  BAR.SYNC.DEFER_BLOCKING 0x0 ;  /* 0x0000000000007b1d */ /* 0x000fec0000010000 */
[----:B------:R-:W1:Y:S04]  /*1040*/  LDS R31, [R0] ;  /* 0x00000000001f7984 */ /* 0x000e680000000800 */
[----:B------:R-:W2:Y:S04]  /*1050*/  LDS R33, [R21+0x200] ;  /* 0x0002000015217984 */ /* 0x000ea80000000800 */
[----:B------:R-:W3:Y:S04]  /*1060*/  LDS R4, [R12+0x400] ;  /* 0x000400000c047984 */ /* 0x000ee80000000800 */
[----:B------:R-:W4:Y:S01]  /*1070*/  LDS R5, [R13+0x600] ;  /* 0x000600000d057984 */ /* 0x000f220000000800 */
[----:B------:R-:W-:Y:S06]  /*1080*/  BAR.SYNC.DEFER_BLOCKING 0x0 ;  /* 0x0000000000007b1d */ /* 0x000fec0000010000 */
[----:B------:R-:W-:Y:S04]  /*1090*/  STS [R23], R32 ;  /* 0x0000002017007388 */ /* 0x000fe80000000800 */
[----:B------:R-:W-:Y:S04]  /*10a0*/  STS [R23+0x4], R34 ;  /* 0x0000042217007388 */ /* 0x000fe80000000800 */
[----:B------:R-:W-:Y:S04]  /*10b0*/  STS [R23+0x8], R36 ;  /* 0x0000082417007388 */ /* 0x000fe80000000800 */
[----:B------:R-:W-:Y:S01]  /*10c0*/  STS [R23+0xc], R22 ;  /* 0x00000c1617007388 */ /* 0x000fe20000000800 */
[----:B------:R-:W-:Y:S06]  /*10d0*/  BAR.SYNC.DEFER_BLOCKING 0x0 ;  /* 0x0000000000007b1d */ /* 0x000fec0000010000 */
[----:B------:R-:W5:Y:S04]  /*10e0*/  LDS R19, [R0] ;  /* 0x0000000000137984 */ /* 0x000f680000000800 */
[----:B------:R-:W5:Y:S04]  /*10f0*/  LDS R21, [R21+0x200] ;  /* 0x0002000015157984 */ /* 0x000f680000000800 */
[----:B------:R-:W5:Y:S01]  /*1100*/  LDS R12, [R12+0x400] ;  /* 0x000400000c0c7984 */ /* 0x000f620000000800 */
[----:B0-----:R-:W-:Y:S01]  /*1110*/  IMAD.WIDE R6, R27, 0x4, R2 ;  /* 0x000000041b067825 */ /* 0x001fe200078e0202 */
[----:B------:R-:W-:-:S04]  /*1120*/  PLOP3.LUT P5, PT, PT, PT, UP0, 0x80, 0x0 ;  /* 0x000000000000781c */ /* 0x000fc80003faf008 */
[----:B-1----:R0:W-:Y:S01]  /*1130*/  @!P1 STG.E desc[UR8][R6.64], R31 ;  /* 0x0000001f06009986 */ /* 0x0021e2000c101908 */
[----:B------:R-:W-:Y:S01]  /*1140*/  PLOP3.LUT P1, PT, PT, PT, UP0, 0x40, 0x0 ;  /* 0x000000000000781c */ /* 0x000fe20003f2e808 */
[----:B------:R-:W-:-:S04]  /*1150*/  IMAD.WIDE R14, R35, 0x4, R2 ;  /* 0x00000004230e7825 */ /* 0x000fc800078e0202 */
[--C-:B------:R-:W-:Y:S01]  /*1160*/  IMAD.WIDE R16, R37, 0x4, R2.reuse ;  /* 0x0000000425107825 */ /* 0x100fe200078e0202 */
[----:B--2---:R0:W-:Y:S03]  /*1170*/  @!P4 STG.E desc[UR8][R14.64], R33 ;  /* 0x000000210e00c986 */ /* 0x0041e6000c101908 */
[--C-:B------:R-:W-:Y:S01]  /*1180*/  IMAD.WIDE R26, R26, 0x4, R2.reuse ;  /* 0x000000041a1a7825 */ /* 0x100fe200078e0202 */
[----:B---3--:R0:W-:Y:S03]  /*1190*/  @!P0 STG.E desc[UR8][R16.64], R4 ;  /* 0x0000000410008986 */ /* 0x0081e6000c101908 */
[--C-:B------:R-:W-:Y:S01]  /*11a0*/  IMAD.WIDE R28, R28, 0x4, R2.reuse ;  /* 0x000000041c1c7825 */ /* 0x100fe200078e0202 */
[----:B----4-:R0:W-:Y:S03]  /*11b0*/  @!P3 STG.E desc[UR8][R26.64], R5 ;  /* 0x000000051a00b986 */ /* 0x0101e6000c101908 */
[----:B------:R-:W-:-:S04]  /*11c0*/  IMAD.WIDE R8, R8, 0x4, R2 ;  /* 0x0000000408087825 */ /* 0x000fc800078e0202 */
[----:B------:R-:W-:Y:S01]  /*11d0*/  IMAD.WIDE R10, R10, 0x4, R2 ;  /* 0x000000040a0a7825 */ /* 0x000fe200078e0202 */
[----:B-----5:R0:W-:Y:S04]  /*11e0*/  @!P2 STG.E desc[UR8][R28.64], R19 ;  /* 0x000000131c00a986 */ /* 0x0201e8000c101908 */
[----:B------:R0:W-:Y:S04]  /*11f0*/  @!P6 STG.E desc[UR8][R8.64], R21 ;  /* 0x000000150800e986 */ /* 0x0001e8000c101908 */
[----:B------:R0:W-:Y:S02]  /*1200*/  @!P5 STG.E desc[UR8][R10.64], R12 ;  /* 0x0000000c0a00d986 */ /* 0x0001e4000c101908 */
[----:B0-----:R-:W-:Y:S05]  /*1210*/  @!P1 EXIT ;  /* 0x000000000000994d */ /* 0x001fea0003800000 */
[----:B------:R-:W0:Y:S01]  /*1220*/  LDS R13, [R13+0x600] ;  /* 0x000600000d0d7984 */ /* 0x000e220000000800 */
[----:B------:R-:W-:-:S05]  /*1230*/  IMAD.WIDE R2, R25, 0x4, R2 ;  /* 0x0000000419027825 */ /* 0x000fca00078e0202 */
[----:B0-----:R-:W-:Y:S01]  /*1240*/  STG.E desc[UR8][R2.64], R13 ;  /* 0x0000000d02007986 */ /* 0x001fe2000c101908 */
[----:B------:R-:W-:Y:S05]  /*1250*/  EXIT ;  /* 0x000000000000794d */ /* 0x000fea0003800000 */
.L_x_0:
[----:B------:R-:W-:-:S00]  /*1260*/  BRA `(.L_x_0) ;  /* 0xfffffffc00fc7947 */ /* 0x000fc0000383ffff */
[----:B------:R-:W-:-:S00]  /*1270*/  NOP ;  /* 0x0000000000007918 */ /* 0x000fc00000000000 */
        /* <DEDUP_REMOVED lines=8> */
.L_x_1:


//--------------------- .nv.shared.triton_poi_fused_div_sub_0 --------------------------
	.section	.nv.shared.triton_poi_fused_div_sub_0,"aw",@nobits
	.sectionflags	@""
	.align	16
	.zero		1024


//--------------------- .nv.constant0.triton_poi_fused_div_sub_0 --------------------------
	.section	.nv.constant0.triton_poi_fused_div_sub_0,"a",@progbits
	.sectionflags	@""
	.align	4
.nv.constant0.triton_poi_fused_div_sub_0:
	.zero		584
